//
// Generated by NVIDIA NVVM Compiler
//
// Compiler Build ID: CL-36424714
// Cuda compilation tools, release 13.0, V13.0.88
// Based on NVVM 20.0.0
//

.version 9.0
.target sm_100
.address_size 64

	// .globl	_Z6phase1Piiii

.visible .entry _Z6phase1Piiii(
	.param .u64 .ptr .align 1 _Z6phase1Piiii_param_0,
	.param .u32 _Z6phase1Piiii_param_1,
	.param .u32 _Z6phase1Piiii_param_2,
	.param .u32 _Z6phase1Piiii_param_3
)
{
	.reg .pred 	%p<10>;
	.reg .b32 	%r<37>;
	.reg .b64 	%rd<9>;

	ld.param.u64 	%rd4, [_Z6phase1Piiii_param_0];
	ld.param.u32 	%r18, [_Z6phase1Piiii_param_1];
	ld.param.u32 	%r19, [_Z6phase1Piiii_param_2];
	ld.param.u32 	%r20, [_Z6phase1Piiii_param_3];
	cvta.to.global.u64 	%rd1, %rd4;
	mov.u32 	%r21, %tid.x;
	mov.u32 	%r22, %tid.y;
	or.b32  	%r23, %r21, %r22;
	mov.u32 	%r24, %ctaid.x;
	or.b32  	%r25, %r23, %r24;
	mov.u32 	%r26, %ctaid.y;
	or.b32  	%r27, %r25, %r26;
	setp.ne.s32 	%p1, %r27, 0;
	@%p1 bra 	$L__BB0_11;
	mul.lo.s32 	%r1, %r20, %r19;
	add.s32 	%r2, %r1, %r19;
	setp.lt.s32 	%p2, %r19, 1;
	@%p2 bra 	$L__BB0_11;
	mov.u32 	%r32, %r1;
$L__BB0_3:
	mad.lo.s32 	%r4, %r32, %r18, %r1;
	mov.u32 	%r33, %r1;
$L__BB0_4:
	mul.lo.s32 	%r28, %r33, %r18;
	add.s32 	%r29, %r28, %r32;
	mul.wide.s32 	%rd5, %r29, 4;
	add.s64 	%rd2, %rd1, %rd5;
	add.s32 	%r35, %r1, %r28;
	mov.u32 	%r34, %r4;
	mov.u32 	%r36, %r1;
$L__BB0_5:
	mul.wide.s32 	%rd6, %r34, 4;
	add.s64 	%rd7, %rd1, %rd6;
	ld.global.u32 	%r10, [%rd2];
	ld.global.u32 	%r30, [%rd7];
	setp.eq.s32 	%p3, %r10, 1073741823;
	setp.eq.s32 	%p4, %r30, 1073741823;
	or.pred  	%p5, %p3, %p4;
	@%p5 bra 	$L__BB0_8;
	mul.wide.s32 	%rd8, %r35, 4;
	add.s64 	%rd3, %rd1, %rd8;
	add.s32 	%r12, %r30, %r10;
	ld.global.u32 	%r31, [%rd3];
	setp.ge.s32 	%p6, %r12, %r31;
	@%p6 bra 	$L__BB0_8;
	st.global.u32 	[%rd3], %r12;
$L__BB0_8:
	add.s32 	%r36, %r36, 1;
	add.s32 	%r35, %r35, 1;
	add.s32 	%r34, %r34, 1;
	setp.lt.s32 	%p7, %r36, %r2;
	@%p7 bra 	$L__BB0_5;
	add.s32 	%r33, %r33, 1;
	setp.lt.s32 	%p8, %r33, %r2;
	@%p8 bra 	$L__BB0_4;
	add.s32 	%r32, %r32, 1;
	setp.lt.s32 	%p9, %r32, %r2;
	@%p9 bra 	$L__BB0_3;
$L__BB0_11:
	ret;

}
	// .globl	_Z6phase2Piiiii
.visible .entry _Z6phase2Piiiii(
	.param .u64 .ptr .align 1 _Z6phase2Piiiii_param_0,
	.param .u32 _Z6phase2Piiiii_param_1,
	.param .u32 _Z6phase2Piiiii_param_2,
	.param .u32 _Z6phase2Piiiii_param_3,
	.param .u32 _Z6phase2Piiiii_param_4
)
{
	.reg .pred 	%p<28>;
	.reg .b32 	%r<77>;
	.reg .b64 	%rd<17>;

	ld.param.u64 	%rd8, [_Z6phase2Piiiii_param_0];
	ld.param.u32 	%r45, [_Z6phase2Piiiii_param_1];
	ld.param.u32 	%r46, [_Z6phase2Piiiii_param_2];
	ld.param.u32 	%r47, [_Z6phase2Piiiii_param_3];
	cvta.to.global.u64 	%rd1, %rd8;
	mov.u32 	%r48, %ctaid.y;
	mov.u32 	%r49, %ctaid.x;
	setp.ge.s32 	%p1, %r49, %r47;
	selp.u32 	%r50, 1, 0, %p1;
	add.s32 	%r51, %r49, %r50;
	setp.eq.s32 	%p2, %r48, 0;
	selp.b32 	%r52, %r47, %r51, %p2;
	selp.b32 	%r1, %r51, %r47, %p2;
	mul.lo.s32 	%r2, %r52, %r46;
	mov.u32 	%r3, %tid.x;
	mad.lo.s32 	%r4, %r1, %r46, %r3;
	mul.lo.s32 	%r5, %r47, %r46;
	add.s32 	%r6, %r5, %r46;
	setp.lt.s32 	%p3, %r46, 1;
	@%p3 bra 	$L__BB1_22;
	mov.u32 	%r53, %tid.y;
	add.s32 	%r54, %r2, %r53;
	mul.lo.s32 	%r7, %r54, %r45;
	add.s32 	%r55, %r7, %r4;
	mul.wide.s32 	%rd9, %r55, 4;
	add.s64 	%rd2, %rd1, %rd9;
	add.s32 	%r56, %r5, 1;
	max.s32 	%r8, %r6, %r56;
	sub.s32 	%r57, %r8, %r5;
	and.b32  	%r9, %r57, 3;
	setp.eq.s32 	%p4, %r9, 0;
	mov.u32 	%r76, %r5;
	@%p4 bra 	$L__BB1_7;
	mad.lo.s32 	%r58, %r47, %r45, %r1;
	mad.lo.s32 	%r72, %r46, %r58, %r3;
	add.s32 	%r71, %r5, %r7;
	neg.s32 	%r70, %r9;
	add.s32 	%r76, %r5, %r9;
$L__BB1_3:
	.pragma "nounroll";
	mul.wide.s32 	%rd10, %r71, 4;
	add.s64 	%rd11, %rd1, %rd10;
	ld.global.u32 	%r17, [%rd11];
	mul.wide.s32 	%rd12, %r72, 4;
	add.s64 	%rd13, %rd1, %rd12;
	ld.global.u32 	%r59, [%rd13];
	setp.eq.s32 	%p5, %r17, 1073741823;
	setp.eq.s32 	%p6, %r59, 1073741823;
	or.pred  	%p7, %p5, %p6;
	@%p7 bra 	$L__BB1_6;
	add.s32 	%r19, %r59, %r17;
	ld.global.u32 	%r60, [%rd2];
	setp.ge.s32 	%p8, %r19, %r60;
	@%p8 bra 	$L__BB1_6;
	st.global.u32 	[%rd2], %r19;
$L__BB1_6:
	add.s32 	%r72, %r72, %r45;
	add.s32 	%r71, %r71, 1;
	add.s32 	%r70, %r70, 1;
	setp.ne.s32 	%p9, %r70, 0;
	@%p9 bra 	$L__BB1_3;
$L__BB1_7:
	sub.s32 	%r61, %r5, %r8;
	setp.gt.u32 	%p10, %r61, -4;
	@%p10 bra 	$L__BB1_22;
	mad.lo.s32 	%r75, %r76, %r45, %r4;
	shl.b32 	%r25, %r45, 2;
	add.s32 	%r74, %r76, %r7;
	mul.wide.s32 	%rd5, %r45, 4;
$L__BB1_9:
	mul.wide.s32 	%rd14, %r74, 4;
	add.s64 	%rd3, %rd1, %rd14;
	ld.global.u32 	%r30, [%rd3];
	mul.wide.s32 	%rd15, %r75, 4;
	add.s64 	%rd4, %rd1, %rd15;
	ld.global.u32 	%r62, [%rd4];
	setp.eq.s32 	%p11, %r30, 1073741823;
	setp.eq.s32 	%p12, %r62, 1073741823;
	or.pred  	%p13, %p11, %p12;
	@%p13 bra 	$L__BB1_12;
	add.s32 	%r32, %r62, %r30;
	ld.global.u32 	%r63, [%rd2];
	setp.ge.s32 	%p14, %r32, %r63;
	@%p14 bra 	$L__BB1_12;
	st.global.u32 	[%rd2], %r32;
$L__BB1_12:
	ld.global.u32 	%r33, [%rd3+4];
	add.s64 	%rd6, %rd4, %rd5;
	ld.global.u32 	%r64, [%rd6];
	setp.eq.s32 	%p15, %r33, 1073741823;
	setp.eq.s32 	%p16, %r64, 1073741823;
	or.pred  	%p17, %p15, %p16;
	@%p17 bra 	$L__BB1_15;
	add.s32 	%r35, %r64, %r33;
	ld.global.u32 	%r65, [%rd2];
	setp.ge.s32 	%p18, %r35, %r65;
	@%p18 bra 	$L__BB1_15;
	st.global.u32 	[%rd2], %r35;
$L__BB1_15:
	ld.global.u32 	%r36, [%rd3+8];
	add.s64 	%rd7, %rd6, %rd5;
	ld.global.u32 	%r66, [%rd7];
	setp.eq.s32 	%p19, %r36, 1073741823;
	setp.eq.s32 	%p20, %r66, 1073741823;
	or.pred  	%p21, %p19, %p20;
	@%p21 bra 	$L__BB1_18;
	add.s32 	%r38, %r66, %r36;
	ld.global.u32 	%r67, [%rd2];
	setp.ge.s32 	%p22, %r38, %r67;
	@%p22 bra 	$L__BB1_18;
	st.global.u32 	[%rd2], %r38;
$L__BB1_18:
	ld.global.u32 	%r39, [%rd3+12];
	add.s64 	%rd16, %rd7, %rd5;
	ld.global.u32 	%r68, [%rd16];
	setp.eq.s32 	%p23, %r39, 1073741823;
	setp.eq.s32 	%p24, %r68, 1073741823;
	or.pred  	%p25, %p23, %p24;
	@%p25 bra 	$L__BB1_21;
	add.s32 	%r41, %r68, %r39;
	ld.global.u32 	%r69, [%rd2];
	setp.ge.s32 	%p26, %r41, %r69;
	@%p26 bra 	$L__BB1_21;
	st.global.u32 	[%rd2], %r41;
$L__BB1_21:
	add.s32 	%r76, %r76, 4;
	add.s32 	%r75, %r75, %r25;
	add.s32 	%r74, %r74, 4;
	setp.lt.s32 	%p27, %r76, %r6;
	@%p27 bra 	$L__BB1_9;
$L__BB1_22:
	ret;

}
	// .globl	_Z6phase3Piiiii
.visible .entry _Z6phase3Piiiii(
	.param .u64 .ptr .align 1 _Z6phase3Piiiii_param_0,
	.param .u32 _Z6phase3Piiiii_param_1,
	.param .u32 _Z6phase3Piiiii_param_2,
	.param .u32 _Z6phase3Piiiii_param_3,
	.param .u32 _Z6phase3Piiiii_param_4
)
{
	.reg .pred 	%p<29>;
	.reg .b32 	%r<73>;
	.reg .b64 	%rd<17>;

	ld.param.u64 	%rd8, [_Z6phase3Piiiii_param_0];
	ld.param.u32 	%r46, [_Z6phase3Piiiii_param_1];
	ld.param.u32 	%r47, [_Z6phase3Piiiii_param_2];
	ld.param.u32 	%r48, [_Z6phase3Piiiii_param_3];
	cvta.to.global.u64 	%rd1, %rd8;
	mov.u32 	%r1, %ctaid.y;
	mov.u32 	%r2, %ctaid.x;
	setp.eq.s32 	%p1, %r1, %r48;
	setp.eq.s32 	%p2, %r2, %r48;
	or.pred  	%p3, %p1, %p2;
	@%p3 bra 	$L__BB2_23;
	mul.lo.s32 	%r3, %r47, %r1;
	mov.u32 	%r4, %tid.x;
	mad.lo.s32 	%r5, %r47, %r2, %r4;
	mul.lo.s32 	%r6, %r48, %r47;
	add.s32 	%r7, %r6, %r47;
	setp.lt.s32 	%p4, %r47, 1;
	@%p4 bra 	$L__BB2_23;
	mov.u32 	%r49, %tid.y;
	add.s32 	%r50, %r3, %r49;
	mul.lo.s32 	%r8, %r50, %r46;
	add.s32 	%r51, %r8, %r5;
	mul.wide.s32 	%rd9, %r51, 4;
	add.s64 	%rd2, %rd1, %rd9;
	add.s32 	%r52, %r6, 1;
	max.s32 	%r9, %r7, %r52;
	sub.s32 	%r53, %r9, %r6;
	and.b32  	%r10, %r53, 3;
	setp.eq.s32 	%p5, %r10, 0;
	mov.u32 	%r72, %r6;
	@%p5 bra 	$L__BB2_8;
	mad.lo.s32 	%r54, %r48, %r46, %r2;
	mad.lo.s32 	%r68, %r47, %r54, %r4;
	add.s32 	%r67, %r6, %r8;
	neg.s32 	%r66, %r10;
	add.s32 	%r72, %r6, %r10;
$L__BB2_4:
	.pragma "nounroll";
	mul.wide.s32 	%rd10, %r67, 4;
	add.s64 	%rd11, %rd1, %rd10;
	ld.global.u32 	%r18, [%rd11];
	mul.wide.s32 	%rd12, %r68, 4;
	add.s64 	%rd13, %rd1, %rd12;
	ld.global.u32 	%r55, [%rd13];
	setp.eq.s32 	%p6, %r18, 1073741823;
	setp.eq.s32 	%p7, %r55, 1073741823;
	or.pred  	%p8, %p6, %p7;
	@%p8 bra 	$L__BB2_7;
	add.s32 	%r20, %r55, %r18;
	ld.global.u32 	%r56, [%rd2];
	setp.ge.s32 	%p9, %r20, %r56;
	@%p9 bra 	$L__BB2_7;
	st.global.u32 	[%rd2], %r20;
$L__BB2_7:
	add.s32 	%r68, %r68, %r46;
	add.s32 	%r67, %r67, 1;
	add.s32 	%r66, %r66, 1;
	setp.ne.s32 	%p10, %r66, 0;
	@%p10 bra 	$L__BB2_4;
$L__BB2_8:
	sub.s32 	%r57, %r6, %r9;
	setp.gt.u32 	%p11, %r57, -4;
	@%p11 bra 	$L__BB2_23;
	mad.lo.s32 	%r71, %r72, %r46, %r5;
	shl.b32 	%r26, %r46, 2;
	add.s32 	%r70, %r72, %r8;
	mul.wide.s32 	%rd5, %r46, 4;
$L__BB2_10:
	mul.wide.s32 	%rd14, %r70, 4;
	add.s64 	%rd3, %rd1, %rd14;
	ld.global.u32 	%r31, [%rd3];
	mul.wide.s32 	%rd15, %r71, 4;
	add.s64 	%rd4, %rd1, %rd15;
	ld.global.u32 	%r58, [%rd4];
	setp.eq.s32 	%p12, %r31, 1073741823;
	setp.eq.s32 	%p13, %r58, 1073741823;
	or.pred  	%p14, %p12, %p13;
	@%p14 bra 	$L__BB2_13;
	add.s32 	%r33, %r58, %r31;
	ld.global.u32 	%r59, [%rd2];
	setp.ge.s32 	%p15, %r33, %r59;
	@%p15 bra 	$L__BB2_13;
	st.global.u32 	[%rd2], %r33;
$L__BB2_13:
	ld.global.u32 	%r34, [%rd3+4];
	add.s64 	%rd6, %rd4, %rd5;
	ld.global.u32 	%r60, [%rd6];
	setp.eq.s32 	%p16, %r34, 1073741823;
	setp.eq.s32 	%p17, %r60, 1073741823;
	or.pred  	%p18, %p16, %p17;
	@%p18 bra 	$L__BB2_16;
	add.s32 	%r36, %r60, %r34;
	ld.global.u32 	%r61, [%rd2];
	setp.ge.s32 	%p19, %r36, %r61;
	@%p19 bra 	$L__BB2_16;
	st.global.u32 	[%rd2], %r36;
$L__BB2_16:
	ld.global.u32 	%r37, [%rd3+8];
	add.s64 	%rd7, %rd6, %rd5;
	ld.global.u32 	%r62, [%rd7];
	setp.eq.s32 	%p20, %r37, 1073741823;
	setp.eq.s32 	%p21, %r62, 1073741823;
	or.pred  	%p22, %p20, %p21;
	@%p22 bra 	$L__BB2_19;
	add.s32 	%r39, %r62, %r37;
	ld.global.u32 	%r63, [%rd2];
	setp.ge.s32 	%p23, %r39, %r63;
	@%p23 bra 	$L__BB2_19;
	st.global.u32 	[%rd2], %r39;
$L__BB2_19:
	ld.global.u32 	%r40, [%rd3+12];
	add.s64 	%rd16, %rd7, %rd5;
	ld.global.u32 	%r64, [%rd16];
	setp.eq.s32 	%p24, %r40, 1073741823;
	setp.eq.s32 	%p25, %r64, 1073741823;
	or.pred  	%p26, %p24, %p25;
	@%p26 bra 	$L__BB2_22;
	add.s32 	%r42, %r64, %r40;
	ld.global.u32 	%r65, [%rd2];
	setp.ge.s32 	%p27, %r42, %r65;
	@%p27 bra 	$L__BB2_22;
	st.global.u32 	[%rd2], %r42;
$L__BB2_22:
	add.s32 	%r72, %r72, 4;
	add.s32 	%r71, %r71, %r26;
	add.s32 	%r70, %r70, 4;
	setp.lt.s32 	%p28, %r72, %r7;
	@%p28 bra 	$L__BB2_10;
$L__BB2_23:
	ret;

}


// ===== COMPILED SASS (sm_100) =====

	.target	sm_100

	.elftype	@"ET_EXEC"


//--------------------- .note.nv.tkinfo           --------------------------
	.section	.note.nv.tkinfo,"",@"SHT_NOTE"
	.sectionflags	@"SHF_NOTE_NV_TKINFO"
	.tkinfo
        /*0018*/ 	.word	0x00000002
        /*0030*/ 	.string	""
        /*0030*/ 	.string	"ptxas"
        /*0030*/ 	.string	"Cuda compilation tools, release 13.0, V13.0.88"
        /*0030*/ 	.string	"Build cuda_13.0.r13.0/compiler.36424714_0"
        /*0030*/ 	.string	"-arch sm_100 -m 64 "



//--------------------- .note.nv.cuinfo           --------------------------
	.section	.note.nv.cuinfo,"",@"SHT_NOTE"
	.sectionflags	@"SHF_NOTE_NV_CUINFO"
        /*0018*/ 	.short	0x0002
        /*001a*/ 	.short	0x0064
        /*001c*/ 	.short	0x0082
	.zero		2


//--------------------- .nv.info                  --------------------------
	.section	.nv.info,"",@"SHT_CUDA_INFO"
	.align	4


	//----- nvinfo : EIATTR_REGCOUNT
	.align		4
        /*0000*/ 	.byte	0x04, 0x2f
        /*0002*/ 	.short	(.L_1 - .L_0)
	.align		4
.L_0:
        /*0004*/ 	.word	index@(_Z6phase1Piiii)
        /*0008*/ 	.word	0x00000014


	//----- nvinfo : EIATTR_FRAME_SIZE
	.align		4
.L_1:
        /*000c*/ 	.byte	0x04, 0x11
        /*000e*/ 	.short	(.L_3 - .L_2)
	.align		4
.L_2:
        /*0010*/ 	.word	index@(_Z6phase1Piiii)
        /*0014*/ 	.word	0x00000000


	//----- nvinfo : EIATTR_REGCOUNT
	.align		4
.L_3:
        /*0018*/ 	.byte	0x04, 0x2f
        /*001a*/ 	.short	(.L_5 - .L_4)
	.align		4
.L_4:
        /*001c*/ 	.word	index@(_Z6phase2Piiiii)
        /*0020*/ 	.word	0x00000016


	//----- nvinfo : EIATTR_FRAME_SIZE
	.align		4
.L_5:
        /*0024*/ 	.byte	0x04, 0x11
        /*0026*/ 	.short	(.L_7 - .L_6)
	.align		4
.L_6:
        /*0028*/ 	.word	index@(_Z6phase2Piiiii)
        /*002c*/ 	.word	0x00000000


	//----- nvinfo : EIATTR_REGCOUNT
	.align		4
.L_7:
        /*0030*/ 	.byte	0x04, 0x2f
        /*0032*/ 	.short	(.L_9 - .L_8)
	.align		4
.L_8:
        /*0034*/ 	.word	index@(_Z6phase3Piiiii)
        /*0038*/ 	.word	0x00000016


	//----- nvinfo : EIATTR_FRAME_SIZE
	.align		4
.L_9:
        /*003c*/ 	.byte	0x04, 0x11
        /*003e*/ 	.short	(.L_11 - .L_10)
	.align		4
.L_10:
        /*0040*/ 	.word	index@(_Z6phase3Piiiii)
        /*0044*/ 	.word	0x00000000


	//----- nvinfo : EIATTR_MIN_STACK_SIZE
	.align		4
.L_11:
        /*0048*/ 	.byte	0x04, 0x12
        /*004a*/ 	.short	(.L_13 - .L_12)
	.align		4
.L_12:
        /*004c*/ 	.word	index@(_Z6phase3Piiiii)
        /*0050*/ 	.word	0x00000000


	//----- nvinfo : EIATTR_MIN_STACK_SIZE
	.align		4
.L_13:
        /*0054*/ 	.byte	0x04, 0x12
        /*0056*/ 	.short	(.L_15 - .L_14)
	.align		4
.L_14:
        /*0058*/ 	.word	index@(_Z6phase2Piiiii)
        /*005c*/ 	.word	0x00000000


	//----- nvinfo : EIATTR_MIN_STACK_SIZE
	.align		4
.L_15:
        /*0060*/ 	.byte	0x04, 0x12
        /*0062*/ 	.short	(.L_17 - .L_16)
	.align		4
.L_16:
        /*0064*/ 	.word	index@(_Z6phase1Piiii)
        /*0068*/ 	.word	0x00000000
.L_17:


//--------------------- .nv.compat                --------------------------
	.section	.nv.compat,"",@"SHT_CUDA_COMPAT_INFO"
	.align	4
        /*0000*/ 	.byte	0x02, 0x09, 0x00, 0x00, 0x02, 0x02, 0x01, 0x00, 0x02, 0x05, 0x05, 0x00, 0x03, 0x07, 0x01, 0x01
        /*0010*/ 	.byte	0x02, 0x03, 0x00, 0x00, 0x02, 0x06, 0x01, 0x00, 0x04, 0x0b, 0x08, 0x00, 0x09, 0x00, 0x00, 0x00
        /*0020*/ 	.byte	0x00, 0x00, 0x00, 0x00


//--------------------- .nv.info._Z6phase3Piiiii  --------------------------
	.section	.nv.info._Z6phase3Piiiii,"",@"SHT_CUDA_INFO"
	.sectionflags	@""
	.align	4


	//----- nvinfo : EIATTR_CUDA_API_VERSION
	.align		4
        /*0000*/ 	.byte	0x04, 0x37
        /*0002*/ 	.short	(.L_19 - .L_18)
.L_18:
        /*0004*/ 	.word	0x00000082


	//----- nvinfo : EIATTR_KPARAM_INFO
	.align		4
.L_19:
        /*0008*/ 	.byte	0x04, 0x17
        /*000a*/ 	.short	(.L_21 - .L_20)
.L_20:
        /*000c*/ 	.word	0x00000000
        /*0010*/ 	.short	0x0004
        /*0012*/ 	.short	0x0014
        /*0014*/ 	.byte	0x00, 0xf0, 0x11, 0x00


	//----- nvinfo : EIATTR_KPARAM_INFO
	.align		4
.L_21:
        /*0018*/ 	.byte	0x04, 0x17
        /*001a*/ 	.short	(.L_23 - .L_22)
.L_22:
        /*001c*/ 	.word	0x00000000
        /*0020*/ 	.short	0x0003
        /*0022*/ 	.short	0x0010
        /*0024*/ 	.byte	0x00, 0xf0, 0x11, 0x00


	//----- nvinfo : EIATTR_KPARAM_INFO
	.align		4
.L_23:
        /*0028*/ 	.byte	0x04, 0x17
        /*002a*/ 	.short	(.L_25 - .L_24)
.L_24:
        /*002c*/ 	.word	0x00000000
        /*0030*/ 	.short	0x0002
        /*0032*/ 	.short	0x000c
        /*0034*/ 	.byte	0x00, 0xf0, 0x11, 0x00


	//----- nvinfo : EIATTR_KPARAM_INFO
	.align		4
.L_25:
        /*0038*/ 	.byte	0x04, 0x17
        /*003a*/ 	.short	(.L_27 - .L_26)
.L_26:
        /*003c*/ 	.word	0x00000000
        /*0040*/ 	.short	0x0001
        /*0042*/ 	.short	0x0008
        /*0044*/ 	.byte	0x00, 0xf0, 0x11, 0x00


	//----- nvinfo : EIATTR_KPARAM_INFO
	.align		4
.L_27:
        /*0048*/ 	.byte	0x04, 0x17
        /*004a*/ 	.short	(.L_29 - .L_28)
.L_28:
        /*004c*/ 	.word	0x00000000
        /*0050*/ 	.short	0x0000
        /*0052*/ 	.short	0x0000
        /*0054*/ 	.byte	0x00, 0xf5, 0x21, 0x00


	//----- nvinfo : EIATTR_SPARSE_MMA_MASK
	.align		4
.L_29:
        /*0058*/ 	.byte	0x03, 0x50
        /*005a*/ 	.short	0x0000


	//----- nvinfo : EIATTR_MAXREG_COUNT
	.align		4
        /*005c*/ 	.byte	0x03, 0x1b
        /*005e*/ 	.short	0x00ff


	//----- nvinfo : EIATTR_MERCURY_ISA_VERSION
	.align		4
        /*0060*/ 	.byte	0x03, 0x5f
        /*0062*/ 	.short	0x0101


	//----- nvinfo : EIATTR_VRC_CTA_INIT_COUNT
	.align		4
        /*0064*/ 	.byte	0x02, 0x4a
	.zero		1
	.zero		1


	//----- nvinfo : EIATTR_EXIT_INSTR_OFFSETS
	.align		4
        /*0068*/ 	.byte	0x04, 0x1c
        /*006a*/ 	.short	(.L_31 - .L_30)


	//   ....[0]....
.L_30:
        /*006c*/ 	.word	0x00000060


	//   ....[1]....
        /*0070*/ 	.word	0x00000090


	//   ....[2]....
        /*0074*/ 	.word	0x00000360


	//   ....[3]....
        /*0078*/ 	.word	0x00000710


	//----- nvinfo : EIATTR_CRS_STACK_SIZE
	.align		4
.L_31:
        /*007c*/ 	.byte	0x04, 0x1e
        /*007e*/ 	.short	(.L_33 - .L_32)
.L_32:
        /*0080*/ 	.word	0x00000000


	//----- nvinfo : EIATTR_CBANK_PARAM_SIZE
	.align		4
.L_33:
        /*0084*/ 	.byte	0x03, 0x19
        /*0086*/ 	.short	0x0018


	//----- nvinfo : EIATTR_PARAM_CBANK
	.align		4
        /*0088*/ 	.byte	0x04, 0x0a
        /*008a*/ 	.short	(.L_35 - .L_34)
	.align		4
.L_34:
        /*008c*/ 	.word	index@(.nv.constant0._Z6phase3Piiiii)
        /*0090*/ 	.short	0x0380
        /*0092*/ 	.short	0x0018


	//----- nvinfo : EIATTR_SW_WAR
	.align		4
.L_35:
        /*0094*/ 	.byte	0x04, 0x36
        /*0096*/ 	.short	(.L_37 - .L_36)
.L_36:
        /*0098*/ 	.word	0x00000008
.L_37:


//--------------------- .nv.info._Z6phase2Piiiii  --------------------------
	.section	.nv.info._Z6phase2Piiiii,"",@"SHT_CUDA_INFO"
	.sectionflags	@""
	.align	4


	//----- nvinfo : EIATTR_CUDA_API_VERSION
	.align		4
        /*0000*/ 	.byte	0x04, 0x37
        /*0002*/ 	.short	(.L_39 - .L_38)
.L_38:
        /*0004*/ 	.word	0x00000082


	//----- nvinfo : EIATTR_KPARAM_INFO
	.align		4
.L_39:
        /*0008*/ 	.byte	0x04, 0x17
        /*000a*/ 	.short	(.L_41 - .L_40)
.L_40:
        /*000c*/ 	.word	0x00000000
        /*0010*/ 	.short	0x0004
        /*0012*/ 	.short	0x0014
        /*0014*/ 	.byte	0x00, 0xf0, 0x11, 0x00


	//----- nvinfo : EIATTR_KPARAM_INFO
	.align		4
.L_41:
        /*0018*/ 	.byte	0x04, 0x17
        /*001a*/ 	.short	(.L_43 - .L_42)
.L_42:
        /*001c*/ 	.word	0x00000000
        /*0020*/ 	.short	0x0003
        /*0022*/ 	.short	0x0010
        /*0024*/ 	.byte	0x00, 0xf0, 0x11, 0x00


	//----- nvinfo : EIATTR_KPARAM_INFO
	.align		4
.L_43:
        /*0028*/ 	.byte	0x04, 0x17
        /*002a*/ 	.short	(.L_45 - .L_44)
.L_44:
        /*002c*/ 	.word	0x00000000
        /*0030*/ 	.short	0x0002
        /*0032*/ 	.short	0x000c
        /*0034*/ 	.byte	0x00, 0xf0, 0x11, 0x00


	//----- nvinfo : EIATTR_KPARAM_INFO
	.align		4
.L_45:
        /*0038*/ 	.byte	0x04, 0x17
        /*003a*/ 	.short	(.L_47 - .L_46)
.L_46:
        /*003c*/ 	.word	0x00000000
        /*0040*/ 	.short	0x0001
        /*0042*/ 	.short	0x0008
        /*0044*/ 	.byte	0x00, 0xf0, 0x11, 0x00


	//----- nvinfo : EIATTR_KPARAM_INFO
	.align		4
.L_47:
        /*0048*/ 	.byte	0x04, 0x17
        /*004a*/ 	.short	(.L_49 - .L_48)
.L_48:
        /*004c*/ 	.word	0x00000000
        /*0050*/ 	.short	0x0000
        /*0052*/ 	.short	0x0000
        /*0054*/ 	.byte	0x00, 0xf5, 0x21, 0x00


	//----- nvinfo : EIATTR_SPARSE_MMA_MASK
	.align		4
.L_49:
        /*0058*/ 	.byte	0x03, 0x50
        /*005a*/ 	.short	0x0000


	//----- nvinfo : EIATTR_MAXREG_COUNT
	.align		4
        /*005c*/ 	.byte	0x03, 0x1b
        /*005e*/ 	.short	0x00ff


	//----- nvinfo : EIATTR_MERCURY_ISA_VERSION
	.align		4
        /*0060*/ 	.byte	0x03, 0x5f
        /*0062*/ 	.short	0x0101


	//----- nvinfo : EIATTR_VRC_CTA_INIT_COUNT
	.align		4
        /*0064*/ 	.byte	0x02, 0x4a
	.zero		1
	.zero		1


	//----- nvinfo : EIATTR_EXIT_INSTR_OFFSETS
	.align		4
        /*0068*/ 	.byte	0x04, 0x1c
        /*006a*/ 	.short	(.L_51 - .L_50)


	//   ....[0]....
.L_50:
        /*006c*/ 	.word	0x00000060


	//   ....[1]....
        /*0070*/ 	.word	0x00000390


	//   ....[2]....
        /*0074*/ 	.word	0x00000740


	//----- nvinfo : EIATTR_CRS_STACK_SIZE
	.align		4
.L_51:
        /*0078*/ 	.byte	0x04, 0x1e
        /*007a*/ 	.short	(.L_53 - .L_52)
.L_52:
        /*007c*/ 	.word	0x00000000


	//----- nvinfo : EIATTR_CBANK_PARAM_SIZE
	.align		4
.L_53:
        /*0080*/ 	.byte	0x03, 0x19
        /*0082*/ 	.short	0x0018


	//----- nvinfo : EIATTR_PARAM_CBANK
	.align		4
        /*0084*/ 	.byte	0x04, 0x0a
        /*0086*/ 	.short	(.L_55 - .L_54)
	.align		4
.L_54:
        /*0088*/ 	.word	index@(.nv.constant0._Z6phase2Piiiii)
        /*008c*/ 	.short	0x0380
        /*008e*/ 	.short	0x0018


	//----- nvinfo : EIATTR_SW_WAR
	.align		4
.L_55:
        /*0090*/ 	.byte	0x04, 0x36
        /*0092*/ 	.short	(.L_57 - .L_56)
.L_56:
        /*0094*/ 	.word	0x00000008
.L_57:


//--------------------- .nv.info._Z6phase1Piiii   --------------------------
	.section	.nv.info._Z6phase1Piiii,"",@"SHT_CUDA_INFO"
	.sectionflags	@""
	.align	4


	//----- nvinfo : EIATTR_CUDA_API_VERSION
	.align		4
        /*0000*/ 	.byte	0x04, 0x37
        /*0002*/ 	.short	(.L_59 - .L_58)
.L_58:
        /*0004*/ 	.word	0x00000082


	//----- nvinfo : EIATTR_KPARAM_INFO
	.align		4
.L_59:
        /*0008*/ 	.byte	0x04, 0x17
        /*000a*/ 	.short	(.L_61 - .L_60)
.L_60:
        /*000c*/ 	.word	0x00000000
        /*0010*/ 	.short	0x0003
        /*0012*/ 	.short	0x0010
        /*0014*/ 	.byte	0x00, 0xf0, 0x11, 0x00


	//----- nvinfo : EIATTR_KPARAM_INFO
	.align		4
.L_61:
        /*0018*/ 	.byte	0x04, 0x17
        /*001a*/ 	.short	(.L_63 - .L_62)
.L_62:
        /*001c*/ 	.word	0x00000000
        /*0020*/ 	.short	0x0002
        /*0022*/ 	.short	0x000c
        /*0024*/ 	.byte	0x00, 0xf0, 0x11, 0x00


	//----- nvinfo : EIATTR_KPARAM_INFO
	.align		4
.L_63:
        /*0028*/ 	.byte	0x04, 0x17
        /*002a*/ 	.short	(.L_65 - .L_64)
.L_64:
        /*002c*/ 	.word	0x00000000
        /*0030*/ 	.short	0x0001
        /*0032*/ 	.short	0x0008
        /*0034*/ 	.byte	0x00, 0xf0, 0x11, 0x00


	//----- nvinfo : EIATTR_KPARAM_INFO
	.align		4
.L_65:
        /*0038*/ 	.byte	0x04, 0x17
        /*003a*/ 	.short	(.L_67 - .L_66)
.L_66:
        /*003c*/ 	.word	0x00000000
        /*0040*/ 	.short	0x0000
        /*0042*/ 	.short	0x0000
        /*0044*/ 	.byte	0x00, 0xf5, 0x21, 0x00


	//----- nvinfo : EIATTR_SPARSE_MMA_MASK
	.align		4
.L_67:
        /*0048*/ 	.byte	0x03, 0x50
        /*004a*/ 	.short	0x0000


	//----- nvinfo : EIATTR_MAXREG_COUNT
	.align		4
        /*004c*/ 	.byte	0x03, 0x1b
        /*004e*/ 	.short	0x00ff


	//----- nvinfo : EIATTR_MERCURY_ISA_VERSION
	.align		4
        /*0050*/ 	.byte	0x03, 0x5f
        /*0052*/ 	.short	0x0101


	//----- nvinfo : EIATTR_VRC_CTA_INIT_COUNT
	.align		4
        /*0054*/ 	.byte	0x02, 0x4a
	.zero		1
	.zero		1


	//----- nvinfo : EIATTR_EXIT_INSTR_OFFSETS
	.align		4
        /*0058*/ 	.byte	0x04, 0x1c
        /*005a*/ 	.short	(.L_69 - .L_68)


	//   ....[0]....
.L_68:
        /*005c*/ 	.word	0x00000070


	//   ....[1]....
        /*0060*/ 	.word	0x000000a0


	//   ....[2]....
        /*0064*/ 	.word	0x00000310


	//----- nvinfo : EIATTR_CBANK_PARAM_SIZE
	.align		4
.L_69:
        /*0068*/ 	.byte	0x03, 0x19
        /*006a*/ 	.short	0x0014


	//----- nvinfo : EIATTR_PARAM_CBANK
	.align		4
        /*006c*/ 	.byte	0x04, 0x0a
        /*006e*/ 	.short	(.L_71 - .L_70)
	.align		4
.L_70:
        /*0070*/ 	.word	index@(.nv.constant0._Z6phase1Piiii)
        /*0074*/ 	.short	0x0380
        /*0076*/ 	.short	0x0014


	//----- nvinfo : EIATTR_SW_WAR
	.align		4
.L_71:
        /*0078*/ 	.byte	0x04, 0x36
        /*007a*/ 	.short	(.L_73 - .L_72)
.L_72:
        /*007c*/ 	.word	0x00000008
.L_73:


//--------------------- .nv.callgraph             --------------------------
	.section	.nv.callgraph,"",@"SHT_CUDA_CALLGRAPH"
	.align	4
	.sectionentsize	8
	.align		4
        /*0000*/ 	.word	0x00000000
	.align		4
        /*0004*/ 	.word	0xffffffff
	.align		4
        /*0008*/ 	.word	0x00000000
	.align		4
        /*000c*/ 	.word	0xfffffffe
	.align		4
        /*0010*/ 	.word	0x00000000
	.align		4
        /*0014*/ 	.word	0xfffffffd
	.align		4
        /*0018*/ 	.word	0x00000000
	.align		4
        /*001c*/ 	.word	0xfffffffc


//--------------------- .text._Z6phase3Piiiii     --------------------------
	.section	.text._Z6phase3Piiiii,"ax",@progbits
	.align	128
        .global         _Z6phase3Piiiii
        .type           _Z6phase3Piiiii,@function
        .size           _Z6phase3Piiiii,(.L_x_33 - _Z6phase3Piiiii)
        .other          _Z6phase3Piiiii,@"STO_CUDA_ENTRY STV_DEFAULT"
_Z6phase3Piiiii:
.text._Z6phase3Piiiii:
[----:B------:R-:W-:Y:S08]  /*0000*/  LDC R1, c[0x0][0x37c] ;  /* 0x0000df00ff017b82 */ /* 0x000ff00000000800 */
[----:B------:R-:W0:Y:S08]  /*0010*/  S2UR UR5, SR_CTAID.X ;  /* 0x00000000000579c3 */ /* 0x000e300000002500 */
[----:B------:R-:W0:Y:S08]  /*0020*/  LDC R14, c[0x0][0x390] ;  /* 0x0000e400ff0e7b82 */ /* 0x000e300000000800 */
[----:B------:R-:W1:Y:S01]  /*0030*/  S2UR UR4, SR_CTAID.Y ;  /* 0x00000000000479c3 */ /* 0x000e620000002600 */
[----:B0-----:R-:W-:-:S04]  /*0040*/  ISETP.NE.AND P0, PT, R14, UR5, PT ;  /* 0x000000050e007c0c */ /* 0x001fc8000bf05270 */
[----:B-1----:R-:W-:-:S13]  /*0050*/  ISETP.EQ.OR P0, PT, R14, UR4, !P0 ;  /* 0x000000040e007c0c */ /* 0x002fda000c702670 */
[----:B------:R-:W-:Y:S05]  /*0060*/  @P0 EXIT ;  /* 0x000000000000094d */ /* 0x000fea0003800000 */
[----:B------:R-:W0:Y:S02]  /*0070*/  LDC R13, c[0x0][0x38c] ;  /* 0x0000e300ff0d7b82 */ /* 0x000e240000000800 */
[----:B0-----:R-:W-:-:S13]  /*0080*/  ISETP.GE.AND P0, PT, R13, 0x1, PT ;  /* 0x000000010d00780c */ /* 0x001fda0003f06270 */
[----:B------:R-:W-:Y:S05]  /*0090*/  @!P0 EXIT ;  /* 0x000000000000894d */ /* 0x000fea0003800000 */
[----:B------:R-:W0:Y:S01]  /*00a0*/  S2R R4, SR_TID.Y ;  /* 0x0000000000047919 */ /* 0x000e220000002200 */
[----:B------:R-:W-:Y:S01]  /*00b0*/  IMAD R11, R14, R13, RZ ;  /* 0x0000000d0e0b7224 */ /* 0x000fe200078e02ff */
[----:B------:R-:W1:Y:S01]  /*00c0*/  LDC R9, c[0x0][0x388] ;  /* 0x0000e200ff097b82 */ /* 0x000e620000000800 */
[----:B------:R-:W2:Y:S01]  /*00d0*/  LDCU.64 UR6, c[0x0][0x358] ;  /* 0x00006b00ff0677ac */ /* 0x000ea20008000a00 */
[----:B------:R-:W3:Y:S01]  /*00e0*/  S2R R16, SR_TID.X ;  /* 0x0000000000107919 */ /* 0x000ee20000002100 */
[----:B------:R-:W-:-:S05]  /*00f0*/  IMAD.IADD R0, R11, 0x1, R13 ;  /* 0x000000010b007824 */ /* 0x000fca00078e020d */
[----:B------:R-:W4:Y:S01]  /*0100*/  LDC.64 R2, c[0x0][0x380] ;  /* 0x0000e000ff027b82 */ /* 0x000f220000000a00 */
[----:B------:R-:W-:-:S05]  /*0110*/  VIADDMNMX R10, R11, 0x1, R0, !PT ;  /* 0x000000010b0a7846 */ /* 0x000fca0007800100 */
[----:B------:R-:W-:-:S05]  /*0120*/  IMAD.IADD R5, R10, 0x1, -R11 ;  /* 0x000000010a057824 */ /* 0x000fca00078e0a0b */
[----:B------:R-:W-:Y:S01]  /*0130*/  LOP3.LUT P0, R12, R5, 0x3, RZ, 0xc0, !PT ;  /* 0x00000003050c7812 */ /* 0x000fe2000780c0ff */
[C---:B0-----:R-:W-:Y:S02]  /*0140*/  IMAD R4, R13.reuse, UR4, R4 ;  /* 0x000000040d047c24 */ /* 0x041fe4000f8e0204 */
[----:B---3--:R-:W-:-:S04]  /*0150*/  IMAD R8, R13, UR5, R16 ;  /* 0x000000050d087c24 */ /* 0x008fc8000f8e0210 */
[----:B-1----:R-:W-:-:S04]  /*0160*/  IMAD R5, R4, R9, R8 ;  /* 0x0000000904057224 */ /* 0x002fc800078e0208 */
[----:B----4-:R-:W-:Y:S01]  /*0170*/  IMAD.WIDE R2, R5, 0x4, R2 ;  /* 0x0000000405027825 */ /* 0x010fe200078e0202 */
[----:B------:R-:W-:Y:S01]  /*0180*/  MOV R5, R11 ;  /* 0x0000000b00057202 */ /* 0x000fe20000000f00 */
[----:B--2---:R-:W-:Y:S06]  /*0190*/  @!P0 BRA `(.L_x_0) ;  /* 0x0000000000688947 */ /* 0x004fec0003800000 */
[----:B------:R-:W0:Y:S01]  /*01a0*/  LDC R19, c[0x0][0x388] ;  /* 0x0000e200ff137b82 */ /* 0x000e220000000800 */
[-C--:B------:R-:W-:Y:S02]  /*01b0*/  IMAD R5, R14, R9.reuse, UR5 ;  /* 0x000000050e057e24 */ /* 0x080fe4000f8e0209 */
[----:B------:R-:W-:Y:S02]  /*01c0*/  IMAD R17, R4, R9, R11 ;  /* 0x0000000904117224 */ /* 0x000fe400078e020b */
[----:B------:R-:W-:Y:S02]  /*01d0*/  IMAD R16, R5, R13, R16 ;  /* 0x0000000d05107224 */ /* 0x000fe400078e0210 */
[--C-:B------:R-:W-:Y:S01]  /*01e0*/  IMAD.IADD R5, R11, 0x1, R12.reuse ;  /* 0x000000010b057824 */ /* 0x100fe200078e020c */
[----:B------:R-:W1:Y:S01]  /*01f0*/  LDC.64 R6, c[0x0][0x380] ;  /* 0x0000e000ff067b82 */ /* 0x000e620000000a00 */
[----:B------:R-:W-:-:S07]  /*0200*/  IMAD.MOV R18, RZ, RZ, -R12 ;  /* 0x000000ffff127224 */ /* 0x000fce00078e0a0c */
.L_x_3:
[----:B-1----:R-:W-:-:S04]  /*0210*/  IMAD.WIDE R14, R16, 0x4, R6 ;  /* 0x00000004100e7825 */ /* 0x002fc800078e0206 */
[----:B0-----:R-:W-:Y:S02]  /*0220*/  IMAD.WIDE R12, R17, 0x4, R6 ;  /* 0x00000004110c7825 */ /* 0x001fe400078e0206 */
[----:B------:R-:W2:Y:S04]  /*0230*/  LDG.E R14, desc[UR6][R14.64] ;  /* 0x000000060e0e7981 */ /* 0x000ea8000c1e1900 */
[----:B------:R-:W3:Y:S01]  /*0240*/  LDG.E R13, desc[UR6][R12.64] ;  /* 0x000000060c0d7981 */ /* 0x000ee2000c1e1900 */
[----:B------:R-:W-:Y:S01]  /*0250*/  IADD3 R18, PT, PT, R18, 0x1, RZ ;  /* 0x0000000112127810 */ /* 0x000fe20007ffe0ff */
[----:B------:R-:W-:Y:S01]  /*0260*/  BSSY.RECONVERGENT B0, `(.L_x_1) ;  /* 0x000000a000007945 */ /* 0x000fe20003800200 */
[----:B0-----:R-:W-:Y:S02]  /*0270*/  IMAD.MOV.U32 R9, RZ, RZ, R19 ;  /* 0x000000ffff097224 */ /* 0x001fe400078e0013 */
[----:B------:R-:W-:-:S02]  /*0280*/  ISETP.NE.AND P1, PT, R18, RZ, PT ;  /* 0x000000ff1200720c */ /* 0x000fc40003f25270 */
[----:B--2---:R-:W-:-:S04]  /*0290*/  ISETP.NE.AND P0, PT, R14, 0x3fffffff, PT ;  /* 0x3fffffff0e00780c */ /* 0x004fc80003f05270 */
[----:B---3--:R-:W-:-:S13]  /*02a0*/  ISETP.EQ.OR P0, PT, R13, 0x3fffffff, !P0 ;  /* 0x3fffffff0d00780c */ /* 0x008fda0004702670 */
[----:B------:R-:W-:Y:S05]  /*02b0*/  @P0 BRA `(.L_x_2) ;  /* 0x0000000000100947 */ /* 0x000fea0003800000 */
[----:B------:R-:W2:Y:S01]  /*02c0*/  LDG.E R12, desc[UR6][R2.64] ;  /* 0x00000006020c7981 */ /* 0x000ea2000c1e1900 */
[----:B------:R-:W-:-:S05]  /*02d0*/  IMAD.IADD R13, R13, 0x1, R14 ;  /* 0x000000010d0d7824 */ /* 0x000fca00078e020e */
[----:B--2---:R-:W-:-:S13]  /*02e0*/  ISETP.GE.AND P0, PT, R13, R12, PT ;  /* 0x0000000c0d00720c */ /* 0x004fda0003f06270 */
[----:B------:R0:W-:Y:S02]  /*02f0*/  @!P0 STG.E desc[UR6][R2.64], R13 ;  /* 0x0000000d02008986 */ /* 0x0001e4000c101906 */
.L_x_2:
[----:B------:R-:W-:Y:S05]  /*0300*/  BSYNC.RECONVERGENT B0 ;  /* 0x0000000000007941 */ /* 0x000fea0003800200 */
.L_x_1:
[----:B------:R-:W-:Y:S01]  /*0310*/  IADD3 R17, PT, PT, R17, 0x1, RZ ;  /* 0x0000000111117810 */ /* 0x000fe20007ffe0ff */
[----:B------:R-:W-:Y:S01]  /*0320*/  IMAD.IADD R16, R16, 0x1, R9 ;  /* 0x0000000110107824 */ /* 0x000fe200078e0209 */
[----:B------:R-:W-:Y:S06]  /*0330*/  @P1 BRA `(.L_x_3) ;  /* 0xfffffffc00b41947 */ /* 0x000fec000383ffff */
.L_x_0:
[----:B------:R-:W-:-:S05]  /*0340*/  IMAD.IADD R10, R11, 0x1, -R10 ;  /* 0x000000010b0a7824 */ /* 0x000fca00078e0a0a */
[----:B------:R-:W-:-:S13]  /*0350*/  ISETP.GT.U32.AND P0, PT, R10, -0x4, PT ;  /* 0xfffffffc0a00780c */ /* 0x000fda0003f04070 */
[----:B------:R-:W-:Y:S05]  /*0360*/  @P0 EXIT ;  /* 0x000000000000094d */ /* 0x000fea0003800000 */
[----:B0-----:R-:W0:Y:S01]  /*0370*/  LDC R13, c[0x0][0x388] ;  /* 0x0000e200ff0d7b82 */ /* 0x001e220000000800 */
[-C--:B------:R-:W-:Y:S02]  /*0380*/  IMAD R12, R5, R9.reuse, R8 ;  /* 0x00000009050c7224 */ /* 0x080fe400078e0208 */
[----:B------:R-:W-:-:S05]  /*0390*/  IMAD R17, R4, R9, R5 ;  /* 0x0000000904117224 */ /* 0x000fca00078e0205 */
[----:B------:R-:W1:Y:S02]  /*03a0*/  LDC.64 R6, c[0x0][0x380] ;  /* 0x0000e000ff067b82 */ /* 0x000e640000000a00 */
.L_x_12:
[----:B-1----:R-:W-:-:S04]  /*03b0*/  IMAD.WIDE R14, R12, 0x4, R6 ;  /* 0x000000040c0e7825 */ /* 0x002fc800078e0206 */
[----:B------:R-:W-:Y:S01]  /*03c0*/  IMAD.WIDE R8, R17, 0x4, R6 ;  /* 0x0000000411087825 */ /* 0x000fe200078e0206 */
[----:B0-----:R-:W2:Y:S04]  /*03d0*/  LDG.E R19, desc[UR6][R14.64] ;  /* 0x000000060e137981 */ /* 0x001ea8000c1e1900 */
[----:B------:R-:W3:Y:S01]  /*03e0*/  LDG.E R16, desc[UR6][R8.64] ;  /* 0x0000000608107981 */ /* 0x000ee2000c1e1900 */
[----:B------:R-:W-:Y:S01]  /*03f0*/  BSSY.RECONVERGENT B0, `(.L_x_4) ;  /* 0x0000009000007945 */ /* 0x000fe20003800200 */
[----:B0-----:R-:W-:Y:S01]  /*0400*/  IMAD.WIDE R10, R13, 0x4, R14 ;  /* 0x000000040d0a7825 */ /* 0x001fe200078e020e */
[----:B--2---:R-:W-:-:S04]  /*0410*/  ISETP.NE.AND P0, PT, R19, 0x3fffffff, PT ;  /* 0x3fffffff1300780c */ /* 0x004fc80003f05270 */
[----:B---3--:R-:W-:-:S13]  /*0420*/  ISETP.EQ.OR P0, PT, R16, 0x3fffffff, !P0 ;  /* 0x3fffffff1000780c */ /* 0x008fda0004702670 */
[----:B------:R-:W-:Y:S05]  /*0430*/  @P0 BRA `(.L_x_5) ;  /* 0x0000000000100947 */ /* 0x000fea0003800000 */
[----:B------:R-:W2:Y:S01]  /*0440*/  LDG.E R4, desc[UR6][R2.64] ;  /* 0x0000000602047981 */ /* 0x000ea2000c1e1900 */
[----:B------:R-:W-:-:S04]  /*0450*/  IADD3 R19, PT, PT, R16, R19, RZ ;  /* 0x0000001310137210 */ /* 0x000fc80007ffe0ff */
[----:B--2---:R-:W-:-:S13]  /*0460*/  ISETP.GE.AND P0, PT, R19, R4, PT ;  /* 0x000000041300720c */ /* 0x004fda0003f06270 */
[----:B------:R0:W-:Y:S02]  /*0470*/  @!P0 STG.E desc[UR6][R2.64], R19 ;  /* 0x0000001302008986 */ /* 0x0001e4000c101906 */
.L_x_5:
[----:B------:R-:W-:Y:S05]  /*0480*/  BSYNC.RECONVERGENT B0 ;  /* 0x0000000000007941 */ /* 0x000fea0003800200 */
.L_x_4:
[----:B0-----:R-:W2:Y:S04]  /*0490*/  LDG.E R19, desc[UR6][R10.64] ;  /* 0x000000060a137981 */ /* 0x001ea8000c1e1900 */
[----:B------:R-:W3:Y:S01]  /*04a0*/  LDG.E R16, desc[UR6][R8.64+0x4] ;  /* 0x0000040608107981 */ /* 0x000ee2000c1e1900 */
[----:B------:R-:W-:Y:S01]  /*04b0*/  BSSY.RECONVERGENT B0, `(.L_x_6) ;  /* 0x0000009000007945 */ /* 0x000fe20003800200 */
[----:B------:R-:W-:Y:S01]  /*04c0*/  IMAD.WIDE R14, R13, 0x4, R10 ;  /* 0x000000040d0e7825 */ /* 0x000fe200078e020a */
[----:B--2---:R-:W-:-:S04]  /*04d0*/  ISETP.NE.AND P0, PT, R19, 0x3fffffff, PT ;  /* 0x3fffffff1300780c */ /* 0x004fc80003f05270 */
[----:B---3--:R-:W-:-:S13]  /*04e0*/  ISETP.EQ.OR P0, PT, R16, 0x3fffffff, !P0 ;  /* 0x3fffffff1000780c */ /* 0x008fda0004702670 */
[----:B------:R-:W-:Y:S05]  /*04f0*/  @P0 BRA `(.L_x_7) ;  /* 0x0000000000100947 */ /* 0x000fea0003800000 */
[----:B------:R-:W2:Y:S01]  /*0500*/  LDG.E R4, desc[UR6][R2.64] ;  /* 0x0000000602047981 */ /* 0x000ea2000c1e1900 */
[----:B------:R-:W-:-:S05]  /*0510*/  IMAD.IADD R19, R16, 0x1, R19 ;  /* 0x0000000110137824 */ /* 0x000fca00078e0213 */
[----:B--2---:R-:W-:-:S13]  /*0520*/  ISETP.GE.AND P0, PT, R19, R4, PT ;  /* 0x000000041300720c */ /* 0x004fda0003f06270 */
[----:B------:R0:W-:Y:S02]  /*0530*/  @!P0 STG.E desc[UR6][R2.64], R19 ;  /* 0x0000001302008986 */ /* 0x0001e4000c101906 */
.L_x_7:
[----:B------:R-:W-:Y:S05]  /*0540*/  BSYNC.RECONVERGENT B0 ;  /* 0x0000000000007941 */ /* 0x000fea0003800200 */
.L_x_6:
        /* <DEDUP_REMOVED lines=8> */
[----:B------:R-:W-:-:S04]  /*05d0*/  IADD3 R19, PT, PT, R16, R19, RZ ;  /* 0x0000001310137210 */ /* 0x000fc80007ffe0ff */
[----:B--2---:R-:W-:-:S13]  /*05e0*/  ISETP.GE.AND P0, PT, R19, R4, PT ;  /* 0x000000041300720c */ /* 0x004fda0003f06270 */
[----:B------:R0:W-:Y:S02]  /*05f0*/  @!P0 STG.E desc[UR6][R2.64], R19 ;  /* 0x0000001302008986 */ /* 0x0001e4000c101906 */
.L_x_9:
[----:B------:R-:W-:Y:S05]  /*0600*/  BSYNC.RECONVERGENT B0 ;  /* 0x0000000000007941 */ /* 0x000fea0003800200 */
.L_x_8:
[----:B------:R-:W2:Y:S04]  /*0610*/  LDG.E R11, desc[UR6][R10.64] ;  /* 0x000000060a0b7981 */ /* 0x000ea8000c1e1900 */
[----:B------:R-:W3:Y:S01]  /*0620*/  LDG.E R8, desc[UR6][R8.64+0xc] ;  /* 0x00000c0608087981 */ /* 0x000ee2000c1e1900 */
[----:B------:R-:W-:Y:S01]  /*0630*/  BSSY.RECONVERGENT B0, `(.L_x_10) ;  /* 0x0000008000007945 */ /* 0x000fe20003800200 */
[----:B--2---:R-:W-:-:S04]  /*0640*/  ISETP.NE.AND P0, PT, R11, 0x3fffffff, PT ;  /* 0x3fffffff0b00780c */ /* 0x004fc80003f05270 */
[----:B---3--:R-:W-:-:S13]  /*0650*/  ISETP.EQ.OR P0, PT, R8, 0x3fffffff, !P0 ;  /* 0x3fffffff0800780c */ /* 0x008fda0004702670 */
[----:B------:R-:W-:Y:S05]  /*0660*/  @P0 BRA `(.L_x_11) ;  /* 0x0000000000100947 */ /* 0x000fea0003800000 */
[----:B------:R-:W2:Y:S01]  /*0670*/  LDG.E R4, desc[UR6][R2.64] ;  /* 0x0000000602047981 */ /* 0x000ea2000c1e1900 */
[----:B------:R-:W-:-:S05]  /*0680*/  IMAD.IADD R11, R8, 0x1, R11 ;  /* 0x00000001080b7824 */ /* 0x000fca00078e020b */
[----:B--2---:R-:W-:-:S13]  /*0690*/  ISETP.GE.AND P0, PT, R11, R4, PT ;  /* 0x000000040b00720c */ /* 0x004fda0003f06270 */
[----:B------:R1:W-:Y:S02]  /*06a0*/  @!P0 STG.E desc[UR6][R2.64], R11 ;  /* 0x0000000b02008986 */ /* 0x0003e4000c101906 */
.L_x_11:
[----:B------:R-:W-:Y:S05]  /*06b0*/  BSYNC.RECONVERGENT B0 ;  /* 0x0000000000007941 */ /* 0x000fea0003800200 */
.L_x_10:
[----:B------:R-:W-:Y:S01]  /*06c0*/  IADD3 R5, PT, PT, R5, 0x4, RZ ;  /* 0x0000000405057810 */ /* 0x000fe20007ffe0ff */
[----:B------:R-:W-:Y:S01]  /*06d0*/  IMAD R12, R13, 0x4, R12 ;  /* 0x000000040d0c7824 */ /* 0x000fe200078e020c */
[----:B------:R-:W-:Y:S02]  /*06e0*/  IADD3 R17, PT, PT, R17, 0x4, RZ ;  /* 0x0000000411117810 */ /* 0x000fe40007ffe0ff */
[----:B------:R-:W-:-:S13]  /*06f0*/  ISETP.GE.AND P0, PT, R5, R0, PT ;  /* 0x000000000500720c */ /* 0x000fda0003f06270 */
[----:B------:R-:W-:Y:S05]  /*0700*/  @!P0 BRA `(.L_x_12) ;  /* 0xfffffffc00288947 */ /* 0x000fea000383ffff */
[----:B------:R-:W-:Y:S05]  /*0710*/  EXIT ;  /* 0x000000000000794d */ /* 0x000fea0003800000 */
.L_x_13:
[----:B------:R-:W-:-:S00]  /*0720*/  BRA `(.L_x_13) ;  /* 0xfffffffc00fc7947 */ /* 0x000fc0000383ffff */
[----:B------:R-:W-:-:S00]  /*0730*/  NOP ;  /* 0x0000000000007918 */ /* 0x000fc00000000000 */
        /* <DEDUP_REMOVED lines=12> */
.L_x_33:


//--------------------- .text._Z6phase2Piiiii     --------------------------
	.section	.text._Z6phase2Piiiii,"ax",@progbits
	.align	128
        .global         _Z6phase2Piiiii
        .type           _Z6phase2Piiiii,@function
        .size           _Z6phase2Piiiii,(.L_x_34 - _Z6phase2Piiiii)
        .other          _Z6phase2Piiiii,@"STO_CUDA_ENTRY STV_DEFAULT"
_Z6phase2Piiiii:
.text._Z6phase2Piiiii:
[----:B------:R-:W-:Y:S08]  /*0000*/  LDC R1, c[0x0][0x37c] ;  /* 0x0000df00ff017b82 */ /* 0x000ff00000000800 */
[----:B------:R-:W0:Y:S01]  /*0010*/  LDC R12, c[0x0][0x38c] ;  /* 0x0000e300ff0c7b82 */ /* 0x000e220000000800 */
[----:B------:R-:W1:Y:S07]  /*0020*/  LDCU UR5, c[0x0][0x390] ;  /* 0x00007200ff0577ac */ /* 0x000e6e0008000800 */
[----:B------:R-:W2:Y:S08]  /*0030*/  S2UR UR7, SR_CTAID.X ;  /* 0x00000000000779c3 */ /* 0x000eb00000002500 */
[----:B------:R-:W3:Y:S01]  /*0040*/  S2UR UR6, SR_CTAID.Y ;  /* 0x00000000000679c3 */ /* 0x000ee20000002600 */
[----:B0-----:R-:W-:-:S13]  /*0050*/  ISETP.GE.AND P0, PT, R12, 0x1, PT ;  /* 0x000000010c00780c */ /* 0x001fda0003f06270 */
[----:B-123--:R-:W-:Y:S05]  /*0060*/  @!P0 EXIT ;  /* 0x000000000000894d */ /* 0x00efea0003800000 */
[----:B------:R-:W0:Y:S01]  /*0070*/  S2R R4, SR_TID.Y ;  /* 0x0000000000047919 */ /* 0x000e220000002200 */
[----:B------:R-:W-:Y:S01]  /*0080*/  IMAD R9, R12, UR5, RZ ;  /* 0x000000050c097c24 */ /* 0x000fe2000f8e02ff */
[----:B------:R-:W-:Y:S01]  /*0090*/  UISETP.GE.AND UP0, UPT, UR7, UR5, UPT ;  /* 0x000000050700728c */ /* 0x000fe2000bf06270 */
[----:B------:R-:W1:Y:S01]  /*00a0*/  LDC.64 R2, c[0x0][0x380] ;  /* 0x0000e000ff027b82 */ /* 0x000e620000000a00 */
[----:B------:R-:W2:Y:S01]  /*00b0*/  S2R R15, SR_TID.X ;  /* 0x00000000000f7919 */ /* 0x000ea20000002100 */
[C---:B------:R-:W-:Y:S01]  /*00c0*/  IMAD.IADD R0, R9.reuse, 0x1, R12 ;  /* 0x0000000109007824 */ /* 0x040fe200078e020c */
[----:B------:R-:W-:Y:S01]  /*00d0*/  UISETP.NE.AND UP1, UPT, UR6, URZ, UPT ;  /* 0x000000ff0600728c */ /* 0x000fe2000bf25270 */
[----:B------:R-:W3:Y:S03]  /*00e0*/  LDCU UR6, c[0x0][0x388] ;  /* 0x00007100ff0677ac */ /* 0x000ee60008000800 */
[----:B------:R-:W-:Y:S01]  /*00f0*/  VIADDMNMX R14, R9, 0x1, R0, !PT ;  /* 0x00000001090e7846 */ /* 0x000fe20007800100 */
[----:B------:R-:W-:-:S02]  /*0100*/  UIADD3 UR4, UPT, UPT, UR7, 0x1, URZ ;  /* 0x0000000107047890 */ /* 0x000fc4000fffe0ff */
[----:B------:R-:W-:Y:S02]  /*0110*/  @!UP0 UIADD3 UR4, UPT, UPT, UR7, URZ, URZ ;  /* 0x000000ff07048290 */ /* 0x000fe4000fffe0ff */
[----:B------:R-:W-:Y:S01]  /*0120*/  IMAD.IADD R5, R14, 0x1, -R9 ;  /* 0x000000010e057824 */ /* 0x000fe200078e0a09 */
[----:B------:R-:W4:Y:S01]  /*0130*/  LDCU.64 UR8, c[0x0][0x358] ;  /* 0x00006b00ff0877ac */ /* 0x000f220008000a00 */
[----:B------:R-:W-:-:S03]  /*0140*/  USEL UR7, UR4, UR5, UP1 ;  /* 0x0000000504077287 */ /* 0x000fc60008800000 */
[----:B------:R-:W-:Y:S01]  /*0150*/  LOP3.LUT P0, R10, R5, 0x3, RZ, 0xc0, !PT ;  /* 0x00000003050a7812 */ /* 0x000fe2000780c0ff */
[----:B------:R-:W-:Y:S02]  /*0160*/  USEL UR4, UR4, UR5, !UP1 ;  /* 0x0000000504047287 */ /* 0x000fe4000c800000 */
[----:B0-----:R-:W-:-:S04]  /*0170*/  IMAD R4, R12, UR7, R4 ;  /* 0x000000070c047c24 */ /* 0x001fc8000f8e0204 */
[----:B--2---:R-:W-:-:S04]  /*0180*/  IMAD R8, R12, UR4, R15 ;  /* 0x000000040c087c24 */ /* 0x004fc8000f8e020f */
[----:B---3--:R-:W-:-:S04]  /*0190*/  IMAD R5, R4, UR6, R8 ;  /* 0x0000000604057c24 */ /* 0x008fc8000f8e0208 */
[----:B-1----:R-:W-:Y:S01]  /*01a0*/  IMAD.WIDE R2, R5, 0x4, R2 ;  /* 0x0000000405027825 */ /* 0x002fe200078e0202 */
[----:B------:R-:W-:Y:S01]  /*01b0*/  MOV R5, R9 ;  /* 0x0000000900057202 */ /* 0x000fe20000000f00 */
[----:B----4-:R-:W-:Y:S06]  /*01c0*/  @!P0 BRA `(.L_x_14) ;  /* 0x0000000000688947 */ /* 0x010fec0003800000 */
[----:B------:R-:W0:Y:S01]  /*01d0*/  LDC.64 R6, c[0x0][0x380] ;  /* 0x0000e000ff067b82 */ /* 0x000e220000000a00 */
[----:B------:R-:W-:Y:S01]  /*01e0*/  UIMAD UR4, UR5, UR6, UR4 ;  /* 0x00000006050472a4 */ /* 0x000fe2000f8e0204 */
[--C-:B------:R-:W-:Y:S01]  /*01f0*/  IMAD.IADD R5, R9, 0x1, R10.reuse ;  /* 0x0000000109057824 */ /* 0x100fe200078e020a */
[----:B------:R-:W1:Y:S01]  /*0200*/  LDCU UR7, c[0x0][0x388] ;  /* 0x00007100ff0777ac */ /* 0x000e620008000800 */
[----:B------:R-:W-:Y:S02]  /*0210*/  IMAD.MOV R16, RZ, RZ, -R10 ;  /* 0x000000ffff107224 */ /* 0x000fe400078e0a0a */
[----:B------:R-:W-:Y:S02]  /*0220*/  IMAD R17, R4, UR6, R9 ;  /* 0x0000000604117c24 */ /* 0x000fe4000f8e0209 */
[----:B------:R-:W-:-:S07]  /*0230*/  IMAD R15, R12, UR4, R15 ;  /* 0x000000040c0f7c24 */ /* 0x000fce000f8e020f */
.L_x_17:
[----:B0-----:R-:W-:-:S04]  /*0240*/  IMAD.WIDE R12, R15, 0x4, R6 ;  /* 0x000000040f0c7825 */ /* 0x001fc800078e0206 */
[----:B------:R-:W-:Y:S02]  /*0250*/  IMAD.WIDE R10, R17, 0x4, R6 ;  /* 0x00000004110a7825 */ /* 0x000fe400078e0206 */
[----:B------:R-:W2:Y:S04]  /*0260*/  LDG.E R12, desc[UR8][R12.64] ;  /* 0x000000080c0c7981 */ /* 0x000ea8000c1e1900 */
[----:B------:R-:W3:Y:S01]  /*0270*/  LDG.E R11, desc[UR8][R10.64] ;  /* 0x000000080a0b7981 */ /* 0x000ee2000c1e1900 */
[----:B------:R-:W-:Y:S01]  /*0280*/  IADD3 R16, PT, PT, R16, 0x1, RZ ;  /* 0x0000000110107810 */ /* 0x000fe20007ffe0ff */
[----:B-1----:R-:W-:Y:S01]  /*0290*/  UMOV UR6, UR7 ;  /* 0x0000000700067c82 */ /* 0x002fe20008000000 */
[----:B------:R-:W-:Y:S02]  /*02a0*/  BSSY.RECONVERGENT B0, `(.L_x_15) ;  /* 0x0000009000007945 */ /* 0x000fe40003800200 */
        /* <DEDUP_REMOVED lines=8> */
.L_x_16:
[----:B------:R-:W-:Y:S05]  /*0330*/  BSYNC.RECONVERGENT B0 ;  /* 0x0000000000007941 */ /* 0x000fea0003800200 */
.L_x_15:
[----:B------:R-:W-:Y:S01]  /*0340*/  VIADD R15, R15, UR6 ;  /* 0x000000060f0f7c36 */ /* 0x000fe20008000000 */
[----:B------:R-:W-:Y:S01]  /*0350*/  IADD3 R17, PT, PT, R17, 0x1, RZ ;  /* 0x0000000111117810 */ /* 0x000fe20007ffe0ff */
[----:B------:R-:W-:Y:S06]  /*0360*/  @P1 BRA `(.L_x_17) ;  /* 0xfffffffc00b41947 */ /* 0x000fec000383ffff */
.L_x_14:
[----:B------:R-:W-:-:S05]  /*0370*/  IMAD.IADD R14, R9, 0x1, -R14 ;  /* 0x00000001090e7824 */ /* 0x000fca00078e0a0e */
[----:B------:R-:W-:-:S13]  /*0380*/  ISETP.GT.U32.AND P0, PT, R14, -0x4, PT ;  /* 0xfffffffc0e00780c */ /* 0x000fda0003f04070 */
[----:B------:R-:W-:Y:S05]  /*0390*/  @P0 EXIT ;  /* 0x000000000000094d */ /* 0x000fea0003800000 */
[----:B------:R-:W1:Y:S01]  /*03a0*/  LDC R13, c[0x0][0x388] ;  /* 0x0000e200ff0d7b82 */ /* 0x000e620000000800 */
[----:B------:R-:W-:Y:S02]  /*03b0*/  IMAD R12, R5, UR6, R8 ;  /* 0x00000006050c7c24 */ /* 0x000fe4000f8e0208 */
[----:B------:R-:W-:-:S05]  /*03c0*/  IMAD R17, R4, UR6, R5 ;  /* 0x0000000604117c24 */ /* 0x000fca000f8e0205 */
[----:B------:R-:W2:Y:S02]  /*03d0*/  LDC.64 R6, c[0x0][0x380] ;  /* 0x0000e000ff067b82 */ /* 0x000ea40000000a00 */
.L_x_26:
[----:B--2---:R-:W-:-:S04]  /*03e0*/  IMAD.WIDE R14, R12, 0x4, R6 ;  /* 0x000000040c0e7825 */ /* 0x004fc800078e0206 */
[----:B------:R-:W-:Y:S01]  /*03f0*/  IMAD.WIDE R8, R17, 0x4, R6 ;  /* 0x0000000411087825 */ /* 0x000fe200078e0206 */
[----:B0-----:R-:W2:Y:S04]  /*0400*/  LDG.E R19, desc[UR8][R14.64] ;  /* 0x000000080e137981 */ /* 0x001ea8000c1e1900 */
[----:B------:R-:W3:Y:S01]  /*0410*/  LDG.E R16, desc[UR8][R8.64] ;  /* 0x0000000808107981 */ /* 0x000ee2000c1e1900 */
[----:B------:R-:W-:Y:S01]  /*0420*/  BSSY.RECONVERGENT B0, `(.L_x_18) ;  /* 0x0000009000007945 */ /* 0x000fe20003800200 */
[----:B01----:R-:W-:Y:S01]  /*0430*/  IMAD.WIDE R10, R13, 0x4, R14 ;  /* 0x000000040d0a7825 */ /* 0x003fe200078e020e */
[----:B--2---:R-:W-:-:S04]  /*0440*/  ISETP.NE.AND P0, PT, R19, 0x3fffffff, PT ;  /* 0x3fffffff1300780c */ /* 0x004fc80003f05270 */
[----:B---3--:R-:W-:-:S13]  /*0450*/  ISETP.EQ.OR P0, PT, R16, 0x3fffffff, !P0 ;  /* 0x3fffffff1000780c */ /* 0x008fda0004702670 */
[----:B------:R-:W-:Y:S05]  /*0460*/  @P0 BRA `(.L_x_19) ;  /* 0x0000000000100947 */ /* 0x000fea0003800000 */
[----:B------:R-:W2:Y:S01]  /*0470*/  LDG.E R4, desc[UR8][R2.64] ;  /* 0x0000000802047981 */ /* 0x000ea2000c1e1900 */
[----:B------:R-:W-:-:S04]  /*0480*/  IADD3 R19, PT, PT, R16, R19, RZ ;  /* 0x0000001310137210 */ /* 0x000fc80007ffe0ff */
[----:B--2---:R-:W-:-:S13]  /*0490*/  ISETP.GE.AND P0, PT, R19, R4, PT ;  /* 0x000000041300720c */ /* 0x004fda0003f06270 */
[----:B------:R0:W-:Y:S02]  /*04a0*/  @!P0 STG.E desc[UR8][R2.64], R19 ;  /* 0x0000001302008986 */ /* 0x0001e4000c101908 */
.L_x_19:
[----:B------:R-:W-:Y:S05]  /*04b0*/  BSYNC.RECONVERGENT B0 ;  /* 0x0000000000007941 */ /* 0x000fea0003800200 */
.L_x_18:
        /* <DEDUP_REMOVED lines=11> */
.L_x_21:
[----:B------:R-:W-:Y:S05]  /*0570*/  BSYNC.RECONVERGENT B0 ;  /* 0x0000000000007941 */ /* 0x000fea0003800200 */
.L_x_20:
        /* <DEDUP_REMOVED lines=11> */
.L_x_23:
[----:B------:R-:W-:Y:S05]  /*0630*/  BSYNC.RECONVERGENT B0 ;  /* 0x0000000000007941 */ /* 0x000fea0003800200 */
.L_x_22:
        /* <DEDUP_REMOVED lines=10> */
.L_x_25:
[----:B------:R-:W-:Y:S05]  /*06e0*/  BSYNC.RECONVERGENT B0 ;  /* 0x0000000000007941 */ /* 0x000fea0003800200 */
.L_x_24:
[----:B------:R-:W-:Y:S01]  /*06f0*/  IADD3 R5, PT, PT, R5, 0x4, RZ ;  /* 0x0000000405057810 */ /* 0x000fe20007ffe0ff */
[----:B------:R-:W-:Y:S01]  /*0700*/  IMAD R12, R13, 0x4, R12 ;  /* 0x000000040d0c7824 */ /* 0x000fe200078e020c */
[----:B------:R-:W-:Y:S02]  /*0710*/  IADD3 R17, PT, PT, R17, 0x4, RZ ;  /* 0x0000000411117810 */ /* 0x000fe40007ffe0ff */
[----:B------:R-:W-:-:S13]  /*0720*/  ISETP.GE.AND P0, PT, R5, R0, PT ;  /* 0x000000000500720c */ /* 0x000fda0003f06270 */
[----:B------:R-:W-:Y:S05]  /*0730*/  @!P0 BRA `(.L_x_26) ;  /* 0xfffffffc00288947 */ /* 0x000fea000383ffff */
[----:B------:R-:W-:Y:S05]  /*0740*/  EXIT ;  /* 0x000000000000794d */ /* 0x000fea0003800000 */
.L_x_27:
        /* <DEDUP_REMOVED lines=11> */
.L_x_34:


//--------------------- .text._Z6phase1Piiii      --------------------------
	.section	.text._Z6phase1Piiii,"ax",@progbits
	.align	128
        .global         _Z6phase1Piiii
        .type           _Z6phase1Piiii,@function
        .size           _Z6phase1Piiii,(.L_x_35 - _Z6phase1Piiii)
        .other          _Z6phase1Piiii,@"STO_CUDA_ENTRY STV_DEFAULT"
_Z6phase1Piiii:
.text._Z6phase1Piiii:
[----:B------:R-:W-:Y:S01]  /*0000*/  LDC R1, c[0x0][0x37c] ;  /* 0x0000df00ff017b82 */ /* 0x000fe20000000800 */
[----:B------:R-:W0:Y:S07]  /*0010*/  S2R R0, SR_TID.X ;  /* 0x0000000000007919 */ /* 0x000e2e0000002100 */
[----:B------:R-:W0:Y:S01]  /*0020*/  S2UR UR4, SR_CTAID.X ;  /* 0x00000000000479c3 */ /* 0x000e220000002500 */
[----:B------:R-:W0:Y:S07]  /*0030*/  S2R R3, SR_TID.Y ;  /* 0x0000000000037919 */ /* 0x000e2e0000002200 */
[----:B------:R-:W1:Y:S01]  /*0040*/  S2UR UR5, SR_CTAID.Y ;  /* 0x00000000000579c3 */ /* 0x000e620000002600 */
[----:B0-----:R-:W-:-:S04]  /*0050*/  LOP3.LUT R0, R0, UR4, R3, 0xfe, !PT ;  /* 0x0000000400007c12 */ /* 0x001fc8000f8efe03 */
[----:B-1----:R-:W-:-:S13]  /*0060*/  LOP3.LUT P0, RZ, R0, UR5, RZ, 0xfc, !PT ;  /* 0x0000000500ff7c12 */ /* 0x002fda000f80fcff */
[----:B------:R-:W-:Y:S05]  /*0070*/  @P0 EXIT ;  /* 0x000000000000094d */ /* 0x000fea0003800000 */
[----:B------:R-:W0:Y:S02]  /*0080*/  LDC R2, c[0x0][0x38c] ;  /* 0x0000e300ff027b82 */ /* 0x000e240000000800 */
[----:B0-----:R-:W-:-:S13]  /*0090*/  ISETP.GE.AND P0, PT, R2, 0x1, PT ;  /* 0x000000010200780c */ /* 0x001fda0003f06270 */
[----:B------:R-:W-:Y:S05]  /*00a0*/  @!P0 EXIT ;  /* 0x000000000000894d */ /* 0x000fea0003800000 */
[----:B------:R-:W0:Y:S01]  /*00b0*/  LDC R15, c[0x0][0x390] ;  /* 0x0000e400ff0f7b82 */ /* 0x000e220000000800 */
[----:B------:R-:W1:Y:S01]  /*00c0*/  LDCU.64 UR4, c[0x0][0x358] ;  /* 0x00006b00ff0477ac */ /* 0x000e620008000a00 */
[CC--:B0-----:R-:W-:Y:S02]  /*00d0*/  IMAD R0, R15.reuse, R2.reuse, RZ ;  /* 0x000000020f007224 */ /* 0x0c1fe400078e02ff */
[----:B------:R-:W-:Y:S02]  /*00e0*/  IMAD R15, R15, R2, R2 ;  /* 0x000000020f0f7224 */ /* 0x000fe400078e0202 */
[----:B-1----:R-:W-:-:S07]  /*00f0*/  IMAD.MOV.U32 R9, RZ, RZ, R0 ;  /* 0x000000ffff097224 */ /* 0x002fce00078e0000 */
.L_x_31:
[----:B0-----:R-:W0:Y:S01]  /*0100*/  LDCU UR6, c[0x0][0x388] ;  /* 0x00007100ff0677ac */ /* 0x001e220008000800 */
[--C-:B------:R-:W-:Y:S02]  /*0110*/  IMAD.MOV.U32 R8, RZ, RZ, R0.reuse ;  /* 0x000000ffff087224 */ /* 0x100fe400078e0000 */
[----:B0-----:R-:W-:-:S07]  /*0120*/  IMAD R14, R9, UR6, R0 ;  /* 0x00000006090e7c24 */ /* 0x001fce000f8e0200 */
.L_x_30:
[----:B0-----:R-:W0:Y:S01]  /*0130*/  LDC.64 R4, c[0x0][0x380] ;  /* 0x0000e000ff047b82 */ /* 0x001e220000000a00 */
[----:B------:R-:W1:Y:S01]  /*0140*/  LDCU UR6, c[0x0][0x388] ;  /* 0x00007100ff0677ac */ /* 0x000e620008000800 */
[----:B------:R-:W-:Y:S01]  /*0150*/  IMAD.MOV.U32 R13, RZ, RZ, R14 ;  /* 0x000000ffff0d7224 */ /* 0x000fe200078e000e */
[----:B------:R-:W-:-:S05]  /*0160*/  MOV R10, R0 ;  /* 0x00000000000a7202 */ /* 0x000fca0000000f00 */
[----:B------:R-:W2:Y:S01]  /*0170*/  LDC.64 R2, c[0x0][0x380] ;  /* 0x0000e000ff027b82 */ /* 0x000ea20000000a00 */
[C---:B-1----:R-:W-:Y:S02]  /*0180*/  IMAD R7, R8.reuse, UR6, R9 ;  /* 0x0000000608077c24 */ /* 0x042fe4000f8e0209 */
[C---:B------:R-:W-:Y:S01]  /*0190*/  IMAD R11, R8.reuse, UR6, R0 ;  /* 0x00000006080b7c24 */ /* 0x040fe2000f8e0200 */
[----:B------:R-:W-:Y:S01]  /*01a0*/  IADD3 R8, PT, PT, R8, 0x1, RZ ;  /* 0x0000000108087810 */ /* 0x000fe20007ffe0ff */
[----:B0-----:R-:W-:-:S03]  /*01b0*/  IMAD.WIDE R4, R7, 0x4, R4 ;  /* 0x0000000407047825 */ /* 0x001fc600078e0204 */
[----:B------:R-:W-:-:S13]  /*01c0*/  ISETP.GE.AND P1, PT, R8, R15, PT ;  /* 0x0000000f0800720c */ /* 0x000fda0003f26270 */
.L_x_29:
[----:B0-2---:R-:W-:Y:S01]  /*01d0*/  IMAD.WIDE R6, R13, 0x4, R2 ;  /* 0x000000040d067825 */ /* 0x005fe200078e0202 */
[----:B------:R-:W2:Y:S04]  /*01e0*/  LDG.E R16, desc[UR4][R4.64] ;  /* 0x0000000404107981 */ /* 0x000ea8000c1e1900 */
[----:B------:R-:W3:Y:S01]  /*01f0*/  LDG.E R17, desc[UR4][R6.64] ;  /* 0x0000000406117981 */ /* 0x000ee2000c1e1900 */
[----:B------:R-:W-:-:S05]  /*0200*/  VIADD R10, R10, 0x1 ;  /* 0x000000010a0a7836 */ /* 0x000fca0000000000 */
[----:B------:R-:W-:Y:S02]  /*0210*/  ISETP.GE.AND P2, PT, R10, R15, PT ;  /* 0x0000000f0a00720c */ /* 0x000fe40003f46270 */
[----:B---3--:R-:W-:-:S04]  /*0220*/  ISETP.NE.AND P0, PT, R17, 0x3fffffff, PT ;  /* 0x3fffffff1100780c */ /* 0x008fc80003f05270 */
[----:B--2---:R-:W-:-:S13]  /*0230*/  ISETP.EQ.OR P0, PT, R16, 0x3fffffff, !P0 ;  /* 0x3fffffff1000780c */ /* 0x004fda0004702670 */
[----:B------:R-:W-:Y:S05]  /*0240*/  @P0 BRA `(.L_x_28) ;  /* 0x0000000000140947 */ /* 0x000fea0003800000 */
[----:B------:R-:W-:-:S05]  /*0250*/  IMAD.WIDE R6, R11, 0x4, R2 ;  /* 0x000000040b067825 */ /* 0x000fca00078e0202 */
[----:B------:R-:W2:Y:S01]  /*0260*/  LDG.E R12, desc[UR4][R6.64] ;  /* 0x00000004060c7981 */ /* 0x000ea2000c1e1900 */
[----:B------:R-:W-:-:S04]  /*0270*/  IADD3 R17, PT, PT, R16, R17, RZ ;  /* 0x0000001110117210 */ /* 0x000fc80007ffe0ff */
[----:B--2---:R-:W-:-:S13]  /*0280*/  ISETP.GE.AND P0, PT, R17, R12, PT ;  /* 0x0000000c1100720c */ /* 0x004fda0003f06270 */
[----:B------:R0:W-:Y:S02]  /*0290*/  @!P0 STG.E desc[UR4][R6.64], R17 ;  /* 0x0000001106008986 */ /* 0x0001e4000c101904 */
.L_x_28:
[----:B------:R-:W-:Y:S01]  /*02a0*/  VIADD R13, R13, 0x1 ;  /* 0x000000010d0d7836 */ /* 0x000fe20000000000 */
[----:B------:R-:W-:Y:S01]  /*02b0*/  IADD3 R11, PT, PT, R11, 0x1, RZ ;  /* 0x000000010b0b7810 */ /* 0x000fe20007ffe0ff */
[----:B------:R-:W-:Y:S06]  /*02c0*/  @!P2 BRA `(.L_x_29) ;  /* 0xfffffffc00c0a947 */ /* 0x000fec000383ffff */
[----:B------:R-:W-:Y:S05]  /*02d0*/  @!P1 BRA `(.L_x_30) ;  /* 0xfffffffc00949947 */ /* 0x000fea000383ffff */
[----:B------:R-:W-:-:S04]  /*02e0*/  IADD3 R9, PT, PT, R9, 0x1, RZ ;  /* 0x0000000109097810 */ /* 0x000fc80007ffe0ff */
[----:B------:R-:W-:-:S13]  /*02f0*/  ISETP.GE.AND P0, PT, R9, R15, PT ;  /* 0x0000000f0900720c */ /* 0x000fda0003f06270 */
[----:B------:R-:W-:Y:S05]  /*0300*/  @!P0 BRA `(.L_x_31) ;  /* 0xfffffffc007c8947 */ /* 0x000fea000383ffff */
[----:B------:R-:W-:Y:S05]  /*0310*/  EXIT ;  /* 0x000000000000794d */ /* 0x000fea0003800000 */
.L_x_32:
        /* <DEDUP_REMOVED lines=14> */
.L_x_35:


//--------------------- .nv.shared.reserved.0     --------------------------
	.section	.nv.shared.reserved.0,"aw",@nobits
	.weak		__nv_reservedSMEM_offset_0_alias
	.size		__nv_reservedSMEM_offset_0_alias, 0, 64
	.other		__nv_reservedSMEM_offset_0_alias,@"STO_CUDA_RESERVED_SHARED STV_DEFAULT"
__nv_reservedSMEM_offset_0_alias:
	.zero		0
	.zero		64


//--------------------- .nv.constant0._Z6phase3Piiiii --------------------------
	.section	.nv.constant0._Z6phase3Piiiii,"a",@progbits
	.sectionflags	@""
	.align	4
.nv.constant0._Z6phase3Piiiii:
	.zero		920


//--------------------- .nv.constant0._Z6phase2Piiiii --------------------------
	.section	.nv.constant0._Z6phase2Piiiii,"a",@progbits
	.sectionflags	@""
	.align	4
.nv.constant0._Z6phase2Piiiii:
	.zero		920


//--------------------- .nv.constant0._Z6phase1Piiii --------------------------
	.section	.nv.constant0._Z6phase1Piiii,"a",@progbits
	.sectionflags	@""
	.align	4
.nv.constant0._Z6phase1Piiii:
	.zero		916


//--------------------- SYMBOLS --------------------------

	.type		.nv.reservedSmem.offset0,@object
	.size		.nv.reservedSmem.offset0,0x4
